//
// Generated by NVIDIA NVVM Compiler
//
// Compiler Build ID: CL-36424714
// Cuda compilation tools, release 13.0, V13.0.88
// Based on NVVM 20.0.0
//

.version 9.0
.target sm_100
.address_size 64

	// .globl	_Z12isnan_directPd
.global .align 1 .b8 _ZN34_INTERNAL_3d12bac5_4_k_cu_86d11fe24cuda3std3__45__cpo5beginE[1];
.global .align 1 .b8 _ZN34_INTERNAL_3d12bac5_4_k_cu_86d11fe24cuda3std3__45__cpo3endE[1];
.global .align 1 .b8 _ZN34_INTERNAL_3d12bac5_4_k_cu_86d11fe24cuda3std3__45__cpo6cbeginE[1];
.global .align 1 .b8 _ZN34_INTERNAL_3d12bac5_4_k_cu_86d11fe24cuda3std3__45__cpo4cendE[1];
.global .align 1 .b8 _ZN34_INTERNAL_3d12bac5_4_k_cu_86d11fe24cuda3std3__45__cpo6rbeginE[1];
.global .align 1 .b8 _ZN34_INTERNAL_3d12bac5_4_k_cu_86d11fe24cuda3std3__45__cpo4rendE[1];
.global .align 1 .b8 _ZN34_INTERNAL_3d12bac5_4_k_cu_86d11fe24cuda3std3__45__cpo7crbeginE[1];
.global .align 1 .b8 _ZN34_INTERNAL_3d12bac5_4_k_cu_86d11fe24cuda3std3__45__cpo5crendE[1];
.global .align 1 .b8 _ZN34_INTERNAL_3d12bac5_4_k_cu_86d11fe24cuda3std3__436_GLOBAL__N__3d12bac5_4_k_cu_86d11fe26ignoreE[1];
.global .align 1 .b8 _ZN34_INTERNAL_3d12bac5_4_k_cu_86d11fe24cuda3std3__419piecewise_constructE[1];
.global .align 1 .b8 _ZN34_INTERNAL_3d12bac5_4_k_cu_86d11fe24cuda3std3__48in_placeE[1];
.global .align 1 .b8 _ZN34_INTERNAL_3d12bac5_4_k_cu_86d11fe24cuda3std3__420unreachable_sentinelE[1];
.global .align 1 .b8 _ZN34_INTERNAL_3d12bac5_4_k_cu_86d11fe24cuda3std3__47nulloptE[1];
.global .align 1 .b8 _ZN34_INTERNAL_3d12bac5_4_k_cu_86d11fe24cuda3std3__48unexpectE[1];
.global .align 1 .b8 _ZN34_INTERNAL_3d12bac5_4_k_cu_86d11fe24cuda3std6ranges3__45__cpo4swapE[1];
.global .align 1 .b8 _ZN34_INTERNAL_3d12bac5_4_k_cu_86d11fe24cuda3std6ranges3__45__cpo9iter_moveE[1];
.global .align 1 .b8 _ZN34_INTERNAL_3d12bac5_4_k_cu_86d11fe24cuda3std6ranges3__45__cpo5beginE[1];
.global .align 1 .b8 _ZN34_INTERNAL_3d12bac5_4_k_cu_86d11fe24cuda3std6ranges3__45__cpo3endE[1];
.global .align 1 .b8 _ZN34_INTERNAL_3d12bac5_4_k_cu_86d11fe24cuda3std6ranges3__45__cpo6cbeginE[1];
.global .align 1 .b8 _ZN34_INTERNAL_3d12bac5_4_k_cu_86d11fe24cuda3std6ranges3__45__cpo4cendE[1];
.global .align 1 .b8 _ZN34_INTERNAL_3d12bac5_4_k_cu_86d11fe24cuda3std6ranges3__45__cpo7advanceE[1];
.global .align 1 .b8 _ZN34_INTERNAL_3d12bac5_4_k_cu_86d11fe24cuda3std6ranges3__45__cpo9iter_swapE[1];
.global .align 1 .b8 _ZN34_INTERNAL_3d12bac5_4_k_cu_86d11fe24cuda3std6ranges3__45__cpo4nextE[1];
.global .align 1 .b8 _ZN34_INTERNAL_3d12bac5_4_k_cu_86d11fe24cuda3std6ranges3__45__cpo4prevE[1];
.global .align 1 .b8 _ZN34_INTERNAL_3d12bac5_4_k_cu_86d11fe24cuda3std6ranges3__45__cpo4dataE[1];
.global .align 1 .b8 _ZN34_INTERNAL_3d12bac5_4_k_cu_86d11fe24cuda3std6ranges3__45__cpo5cdataE[1];
.global .align 1 .b8 _ZN34_INTERNAL_3d12bac5_4_k_cu_86d11fe24cuda3std6ranges3__45__cpo4sizeE[1];
.global .align 1 .b8 _ZN34_INTERNAL_3d12bac5_4_k_cu_86d11fe24cuda3std6ranges3__45__cpo5ssizeE[1];
.global .align 1 .b8 _ZN34_INTERNAL_3d12bac5_4_k_cu_86d11fe24cuda3std6ranges3__45__cpo8distanceE[1];
.global .align 1 .b8 _ZN34_INTERNAL_3d12bac5_4_k_cu_86d11fe26thrust24THRUST_300001_SM_1000_NS8cuda_cub3parE[1];
.global .align 1 .b8 _ZN34_INTERNAL_3d12bac5_4_k_cu_86d11fe26thrust24THRUST_300001_SM_1000_NS8cuda_cub10par_nosyncE[1];
.global .align 1 .b8 _ZN34_INTERNAL_3d12bac5_4_k_cu_86d11fe26thrust24THRUST_300001_SM_1000_NS6system6detail10sequential3seqE[1];
.global .align 1 .b8 _ZN34_INTERNAL_3d12bac5_4_k_cu_86d11fe26thrust24THRUST_300001_SM_1000_NS12placeholders2_1E[1];
.global .align 1 .b8 _ZN34_INTERNAL_3d12bac5_4_k_cu_86d11fe26thrust24THRUST_300001_SM_1000_NS12placeholders2_2E[1];
.global .align 1 .b8 _ZN34_INTERNAL_3d12bac5_4_k_cu_86d11fe26thrust24THRUST_300001_SM_1000_NS12placeholders2_3E[1];
.global .align 1 .b8 _ZN34_INTERNAL_3d12bac5_4_k_cu_86d11fe26thrust24THRUST_300001_SM_1000_NS12placeholders2_4E[1];
.global .align 1 .b8 _ZN34_INTERNAL_3d12bac5_4_k_cu_86d11fe26thrust24THRUST_300001_SM_1000_NS12placeholders2_5E[1];
.global .align 1 .b8 _ZN34_INTERNAL_3d12bac5_4_k_cu_86d11fe26thrust24THRUST_300001_SM_1000_NS12placeholders2_6E[1];
.global .align 1 .b8 _ZN34_INTERNAL_3d12bac5_4_k_cu_86d11fe26thrust24THRUST_300001_SM_1000_NS12placeholders2_7E[1];
.global .align 1 .b8 _ZN34_INTERNAL_3d12bac5_4_k_cu_86d11fe26thrust24THRUST_300001_SM_1000_NS12placeholders2_8E[1];
.global .align 1 .b8 _ZN34_INTERNAL_3d12bac5_4_k_cu_86d11fe26thrust24THRUST_300001_SM_1000_NS12placeholders2_9E[1];
.global .align 1 .b8 _ZN34_INTERNAL_3d12bac5_4_k_cu_86d11fe26thrust24THRUST_300001_SM_1000_NS12placeholders3_10E[1];
.global .align 1 .b8 _ZN34_INTERNAL_3d12bac5_4_k_cu_86d11fe26thrust24THRUST_300001_SM_1000_NS3seqE[1];

.visible .entry _Z12isnan_directPd(
	.param .u64 .ptr .align 1 _Z12isnan_directPd_param_0
)
{
	.reg .pred 	%p<2>;
	.reg .b64 	%rd<3>;
	.reg .b64 	%fd<3>;

	ld.param.u64 	%rd1, [_Z12isnan_directPd_param_0];
	cvta.to.global.u64 	%rd2, %rd1;
	ld.global.f64 	%fd1, [%rd2];
	setp.nan.f64 	%p1, %fd1, %fd1;
	selp.f64 	%fd2, 0d3FF0000000000000, 0d0000000000000000, %p1;
	st.global.f64 	[%rd2], %fd2;
	ret;

}
	// .globl	_Z14isnan_indirectPd
.visible .entry _Z14isnan_indirectPd(
	.param .u64 .ptr .align 1 _Z14isnan_indirectPd_param_0
)
{
	.reg .pred 	%p<2>;
	.reg .b64 	%rd<3>;
	.reg .b64 	%fd<3>;

	ld.param.u64 	%rd1, [_Z14isnan_indirectPd_param_0];
	cvta.to.global.u64 	%rd2, %rd1;
	ld.global.f64 	%fd1, [%rd2];
	setp.nan.f64 	%p1, %fd1, %fd1;
	selp.f64 	%fd2, 0d3FF0000000000000, 0d0000000000000000, %p1;
	st.global.f64 	[%rd2], %fd2;
	ret;

}
	// .globl	_ZN3cub18CUB_300001_SM_10006detail11EmptyKernelIvEEvv
.visible .entry _ZN3cub18CUB_300001_SM_10006detail11EmptyKernelIvEEvv()
{


	ret;

}
	// .globl	_ZN3cub18CUB_300001_SM_10006detail8for_each13static_kernelINS2_12policy_hub_t12policy_500_tEmN6thrust24THRUST_300001_SM_1000_NS8cuda_cub20__uninitialized_fill7functorINS7_10device_ptrIdEEdEEEEvT0_T1_
.visible .entry _ZN3cub18CUB_300001_SM_10006detail8for_each13static_kernelINS2_12policy_hub_t12policy_500_tEmN6thrust24THRUST_300001_SM_1000_NS8cuda_cub20__uninitialized_fill7functorINS7_10device_ptrIdEEdEEEEvT0_T1_(
	.param .u64 _ZN3cub18CUB_300001_SM_10006detail8for_each13static_kernelINS2_12policy_hub_t12policy_500_tEmN6thrust24THRUST_300001_SM_1000_NS8cuda_cub20__uninitialized_fill7functorINS7_10device_ptrIdEEdEEEEvT0_T1__param_0,
	.param .align 8 .b8 _ZN3cub18CUB_300001_SM_10006detail8for_each13static_kernelINS2_12policy_hub_t12policy_500_tEmN6thrust24THRUST_300001_SM_1000_NS8cuda_cub20__uninitialized_fill7functorINS7_10device_ptrIdEEdEEEEvT0_T1__param_1[16]
)
.maxntid 256
{
	.reg .pred 	%p<4>;
	.reg .b32 	%r<5>;
	.reg .b64 	%rd<16>;
	.reg .b64 	%fd<3>;

	ld.param.f64 	%fd2, [_ZN3cub18CUB_300001_SM_10006detail8for_each13static_kernelINS2_12policy_hub_t12policy_500_tEmN6thrust24THRUST_300001_SM_1000_NS8cuda_cub20__uninitialized_fill7functorINS7_10device_ptrIdEEdEEEEvT0_T1__param_1+8];
	ld.param.u64 	%rd4, [_ZN3cub18CUB_300001_SM_10006detail8for_each13static_kernelINS2_12policy_hub_t12policy_500_tEmN6thrust24THRUST_300001_SM_1000_NS8cuda_cub20__uninitialized_fill7functorINS7_10device_ptrIdEEdEEEEvT0_T1__param_1];
	ld.param.u64 	%rd5, [_ZN3cub18CUB_300001_SM_10006detail8for_each13static_kernelINS2_12policy_hub_t12policy_500_tEmN6thrust24THRUST_300001_SM_1000_NS8cuda_cub20__uninitialized_fill7functorINS7_10device_ptrIdEEdEEEEvT0_T1__param_0];
	mov.u32 	%r2, %ctaid.x;
	mul.wide.u32 	%rd1, %r2, 512;
	sub.s64 	%rd2, %rd5, %rd1;
	setp.lt.u64 	%p1, %rd2, 512;
	@%p1 bra 	$L__BB3_2;
	mov.u32 	%r4, %tid.x;
	cvta.to.global.u64 	%rd11, %rd4;
	cvt.u64.u32 	%rd12, %r4;
	add.s64 	%rd13, %rd1, %rd12;
	shl.b64 	%rd14, %rd13, 3;
	add.s64 	%rd15, %rd11, %rd14;
	st.global.f64 	[%rd15], %fd2;
	st.global.f64 	[%rd15+2048], %fd2;
	bra.uni 	$L__BB3_6;
$L__BB3_2:
	cvta.to.global.u64 	%rd6, %rd4;
	mov.u32 	%r1, %tid.x;
	cvt.u64.u32 	%rd7, %r1;
	setp.le.u64 	%p2, %rd2, %rd7;
	add.s64 	%rd8, %rd1, %rd7;
	shl.b64 	%rd9, %rd8, 3;
	add.s64 	%rd3, %rd6, %rd9;
	@%p2 bra 	$L__BB3_4;
	st.global.f64 	[%rd3], %fd2;
$L__BB3_4:
	add.s32 	%r3, %r1, 256;
	cvt.u64.u32 	%rd10, %r3;
	setp.le.u64 	%p3, %rd2, %rd10;
	@%p3 bra 	$L__BB3_6;
	st.global.f64 	[%rd3+2048], %fd2;
$L__BB3_6:
	ret;

}


// ===== COMPILED SASS (sm_100) =====

	.target	sm_100

	.elftype	@"ET_EXEC"


//--------------------- .note.nv.tkinfo           --------------------------
	.section	.note.nv.tkinfo,"",@"SHT_NOTE"
	.sectionflags	@"SHF_NOTE_NV_TKINFO"
	.tkinfo
        /*0018*/ 	.word	0x00000002
        /*0030*/ 	.string	""
        /*0030*/ 	.string	"ptxas"
        /*0030*/ 	.string	"Cuda compilation tools, release 13.0, V13.0.88"
        /*0030*/ 	.string	"Build cuda_13.0.r13.0/compiler.36424714_0"
        /*0030*/ 	.string	"-arch sm_100 -m 64 "



//--------------------- .note.nv.cuinfo           --------------------------
	.section	.note.nv.cuinfo,"",@"SHT_NOTE"
	.sectionflags	@"SHF_NOTE_NV_CUINFO"
        /*0018*/ 	.short	0x0002
        /*001a*/ 	.short	0x0064
        /*001c*/ 	.short	0x0082
	.zero		2


//--------------------- .nv.info                  --------------------------
	.section	.nv.info,"",@"SHT_CUDA_INFO"
	.align	4


	//----- nvinfo : EIATTR_REGCOUNT
	.align		4
        /*0000*/ 	.byte	0x04, 0x2f
        /*0002*/ 	.short	(.L_44 - .L_43)
	.align		4
.L_43:
        /*0004*/ 	.word	index@(_Z12isnan_directPd)
        /*0008*/ 	.word	0x00000008


	//----- nvinfo : EIATTR_FRAME_SIZE
	.align		4
.L_44:
        /*000c*/ 	.byte	0x04, 0x11
        /*000e*/ 	.short	(.L_46 - .L_45)
	.align		4
.L_45:
        /*0010*/ 	.word	index@(_Z12isnan_directPd)
        /*0014*/ 	.word	0x00000000


	//----- nvinfo : EIATTR_REGCOUNT
	.align		4
.L_46:
        /*0018*/ 	.byte	0x04, 0x2f
        /*001a*/ 	.short	(.L_48 - .L_47)
	.align		4
.L_47:
        /*001c*/ 	.word	index@(_Z14isnan_indirectPd)
        /*0020*/ 	.word	0x00000008


	//----- nvinfo : EIATTR_FRAME_SIZE
	.align		4
.L_48:
        /*0024*/ 	.byte	0x04, 0x11
        /*0026*/ 	.short	(.L_50 - .L_49)
	.align		4
.L_49:
        /*0028*/ 	.word	index@(_Z14isnan_indirectPd)
        /*002c*/ 	.word	0x00000000


	//----- nvinfo : EIATTR_REGCOUNT
	.align		4
.L_50:
        /*0030*/ 	.byte	0x04, 0x2f
        /*0032*/ 	.short	(.L_52 - .L_51)
	.align		4
.L_51:
        /*0034*/ 	.word	index@(_ZN3cub18CUB_300001_SM_10006detail11EmptyKernelIvEEvv)
        /*0038*/ 	.word	0x00000004


	//----- nvinfo : EIATTR_FRAME_SIZE
	.align		4
.L_52:
        /*003c*/ 	.byte	0x04, 0x11
        /*003e*/ 	.short	(.L_54 - .L_53)
	.align		4
.L_53:
        /*0040*/ 	.word	index@(_ZN3cub18CUB_300001_SM_10006detail11EmptyKernelIvEEvv)
        /*0044*/ 	.word	0x00000000


	//----- nvinfo : EIATTR_REGCOUNT
	.align		4
.L_54:
        /*0048*/ 	.byte	0x04, 0x2f
        /*004a*/ 	.short	(.L_56 - .L_55)
	.align		4
.L_55:
        /*004c*/ 	.word	index@(_ZN3cub18CUB_300001_SM_10006detail8for_each13static_kernelINS2_12policy_hub_t12policy_500_tEmN6thrust24THRUST_300001_SM_1000_NS8cuda_cub20__uninitialized_fill7functorINS7_10device_ptrIdEEdEEEEvT0_T1_)
        /*0050*/ 	.word	0x00000009


	//----- nvinfo : EIATTR_FRAME_SIZE
	.align		4
.L_56:
        /*0054*/ 	.byte	0x04, 0x11
        /*0056*/ 	.short	(.L_58 - .L_57)
	.align		4
.L_57:
        /*0058*/ 	.word	index@(_ZN3cub18CUB_300001_SM_10006detail8for_each13static_kernelINS2_12policy_hub_t12policy_500_tEmN6thrust24THRUST_300001_SM_1000_NS8cuda_cub20__uninitialized_fill7functorINS7_10device_ptrIdEEdEEEEvT0_T1_)
        /*005c*/ 	.word	0x00000000


	//----- nvinfo : EIATTR_MIN_STACK_SIZE
	.align		4
.L_58:
        /*0060*/ 	.byte	0x04, 0x12
        /*0062*/ 	.short	(.L_60 - .L_59)
	.align		4
.L_59:
        /*0064*/ 	.word	index@(_ZN3cub18CUB_300001_SM_10006detail8for_each13static_kernelINS2_12policy_hub_t12policy_500_tEmN6thrust24THRUST_300001_SM_1000_NS8cuda_cub20__uninitialized_fill7functorINS7_10device_ptrIdEEdEEEEvT0_T1_)
        /*0068*/ 	.word	0x00000000


	//----- nvinfo : EIATTR_MIN_STACK_SIZE
	.align		4
.L_60:
        /*006c*/ 	.byte	0x04, 0x12
        /*006e*/ 	.short	(.L_62 - .L_61)
	.align		4
.L_61:
        /*0070*/ 	.word	index@(_ZN3cub18CUB_300001_SM_10006detail11EmptyKernelIvEEvv)
        /*0074*/ 	.word	0x00000000


	//----- nvinfo : EIATTR_MIN_STACK_SIZE
	.align		4
.L_62:
        /*0078*/ 	.byte	0x04, 0x12
        /*007a*/ 	.short	(.L_64 - .L_63)
	.align		4
.L_63:
        /*007c*/ 	.word	index@(_Z14isnan_indirectPd)
        /*0080*/ 	.word	0x00000000


	//----- nvinfo : EIATTR_MIN_STACK_SIZE
	.align		4
.L_64:
        /*0084*/ 	.byte	0x04, 0x12
        /*0086*/ 	.short	(.L_66 - .L_65)
	.align		4
.L_65:
        /*0088*/ 	.word	index@(_Z12isnan_directPd)
        /*008c*/ 	.word	0x00000000
.L_66:


//--------------------- .nv.compat                --------------------------
	.section	.nv.compat,"",@"SHT_CUDA_COMPAT_INFO"
	.align	4
        /*0000*/ 	.byte	0x02, 0x09, 0x00, 0x00, 0x02, 0x02, 0x01, 0x00, 0x02, 0x05, 0x05, 0x00, 0x03, 0x07, 0x01, 0x01
        /*0010*/ 	.byte	0x02, 0x03, 0x00, 0x00, 0x02, 0x06, 0x01, 0x00, 0x04, 0x0b, 0x08, 0x00, 0x01, 0x00, 0x00, 0x00
        /*0020*/ 	.byte	0x00, 0x00, 0x00, 0x00


//--------------------- .nv.info._ZN3cub18CUB_300001_SM_10006detail8for_each13static_kernelINS2_12policy_hub_t12policy_500_tEmN6thrust24THRUST_300001_SM_1000_NS8cuda_cub20__uninitialized_fill7functorINS7_10device_ptrIdEEdEEEEvT0_T1_ --------------------------
	.section	.nv.info._ZN3cub18CUB_300001_SM_10006detail8for_each13static_kernelINS2_12policy_hub_t12policy_500_tEmN6thrust24THRUST_300001_SM_1000_NS8cuda_cub20__uninitialized_fill7functorINS7_10device_ptrIdEEdEEEEvT0_T1_,"",@"SHT_CUDA_INFO"
	.sectionflags	@""
	.align	4


	//----- nvinfo : EIATTR_CUDA_API_VERSION
	.align		4
        /*0000*/ 	.byte	0x04, 0x37
        /*0002*/ 	.short	(.L_68 - .L_67)
.L_67:
        /*0004*/ 	.word	0x00000082


	//----- nvinfo : EIATTR_KPARAM_INFO
	.align		4
.L_68:
        /*0008*/ 	.byte	0x04, 0x17
        /*000a*/ 	.short	(.L_70 - .L_69)
.L_69:
        /*000c*/ 	.word	0x00000000
        /*0010*/ 	.short	0x0001
        /*0012*/ 	.short	0x0008
        /*0014*/ 	.byte	0x00, 0xf0, 0x41, 0x00


	//----- nvinfo : EIATTR_KPARAM_INFO
	.align		4
.L_70:
        /*0018*/ 	.byte	0x04, 0x17
        /*001a*/ 	.short	(.L_72 - .L_71)
.L_71:
        /*001c*/ 	.word	0x00000000
        /*0020*/ 	.short	0x0000
        /*0022*/ 	.short	0x0000
        /*0024*/ 	.byte	0x00, 0xf0, 0x21, 0x00


	//----- nvinfo : EIATTR_SPARSE_MMA_MASK
	.align		4
.L_72:
        /*0028*/ 	.byte	0x03, 0x50
        /*002a*/ 	.short	0x0000


	//----- nvinfo : EIATTR_MAXREG_COUNT
	.align		4
        /*002c*/ 	.byte	0x03, 0x1b
        /*002e*/ 	.short	0x00ff


	//----- nvinfo : EIATTR_MERCURY_ISA_VERSION
	.align		4
        /*0030*/ 	.byte	0x03, 0x5f
        /*0032*/ 	.short	0x0101


	//----- nvinfo : EIATTR_VRC_CTA_INIT_COUNT
	.align		4
        /*0034*/ 	.byte	0x02, 0x4a
	.zero		1
	.zero		1


	//----- nvinfo : EIATTR_EXIT_INSTR_OFFSETS
	.align		4
        /*0038*/ 	.byte	0x04, 0x1c
        /*003a*/ 	.short	(.L_74 - .L_73)


	//   ....[0]....
.L_73:
        /*003c*/ 	.word	0x00000130


	//   ....[1]....
        /*0040*/ 	.word	0x00000230


	//   ....[2]....
        /*0044*/ 	.word	0x00000260


	//----- nvinfo : EIATTR_MAX_THREADS
	.align		4
.L_74:
        /*0048*/ 	.byte	0x04, 0x05
        /*004a*/ 	.short	(.L_76 - .L_75)
.L_75:
        /*004c*/ 	.word	0x00000100
        /*0050*/ 	.word	0x00000001
        /*0054*/ 	.word	0x00000001


	//----- nvinfo : EIATTR_CBANK_PARAM_SIZE
	.align		4
.L_76:
        /*0058*/ 	.byte	0x03, 0x19
        /*005a*/ 	.short	0x0018


	//----- nvinfo : EIATTR_PARAM_CBANK
	.align		4
        /*005c*/ 	.byte	0x04, 0x0a
        /*005e*/ 	.short	(.L_78 - .L_77)
	.align		4
.L_77:
        /*0060*/ 	.word	index@(.nv.constant0._ZN3cub18CUB_300001_SM_10006detail8for_each13static_kernelINS2_12policy_hub_t12policy_500_tEmN6thrust24THRUST_300001_SM_1000_NS8cuda_cub20__uninitialized_fill7functorINS7_10device_ptrIdEEdEEEEvT0_T1_)
        /*0064*/ 	.short	0x0380
        /*0066*/ 	.short	0x0018


	//----- nvinfo : EIATTR_SW_WAR
	.align		4
.L_78:
        /*0068*/ 	.byte	0x04, 0x36
        /*006a*/ 	.short	(.L_80 - .L_79)
.L_79:
        /*006c*/ 	.word	0x00000008
.L_80:


//--------------------- .nv.info._ZN3cub18CUB_300001_SM_10006detail11EmptyKernelIvEEvv --------------------------
	.section	.nv.info._ZN3cub18CUB_300001_SM_10006detail11EmptyKernelIvEEvv,"",@"SHT_CUDA_INFO"
	.sectionflags	@""
	.align	4


	//----- nvinfo : EIATTR_CUDA_API_VERSION
	.align		4
        /*0000*/ 	.byte	0x04, 0x37
        /*0002*/ 	.short	(.L_82 - .L_81)
.L_81:
        /*0004*/ 	.word	0x00000082


	//----- nvinfo : EIATTR_SPARSE_MMA_MASK
	.align		4
.L_82:
        /*0008*/ 	.byte	0x03, 0x50
        /*000a*/ 	.short	0x0000


	//----- nvinfo : EIATTR_MAXREG_COUNT
	.align		4
        /*000c*/ 	.byte	0x03, 0x1b
        /*000e*/ 	.short	0x00ff


	//----- nvinfo : EIATTR_MERCURY_ISA_VERSION
	.align		4
        /*0010*/ 	.byte	0x03, 0x5f
        /*0012*/ 	.short	0x0101


	//----- nvinfo : EIATTR_VRC_CTA_INIT_COUNT
	.align		4
        /*0014*/ 	.byte	0x02, 0x4a
	.zero		1
	.zero		1


	//----- nvinfo : EIATTR_EXIT_INSTR_OFFSETS
	.align		4
        /*0018*/ 	.byte	0x04, 0x1c
        /*001a*/ 	.short	(.L_84 - .L_83)


	//   ....[0]....
.L_83:
        /*001c*/ 	.word	0x00000010


	//----- nvinfo : EIATTR_SW_WAR
	.align		4
.L_84:
        /*0020*/ 	.byte	0x04, 0x36
        /*0022*/ 	.short	(.L_86 - .L_85)
.L_85:
        /*0024*/ 	.word	0x00000008
.L_86:


//--------------------- .nv.info._Z14isnan_indirectPd --------------------------
	.section	.nv.info._Z14isnan_indirectPd,"",@"SHT_CUDA_INFO"
	.sectionflags	@""
	.align	4


	//----- nvinfo : EIATTR_CUDA_API_VERSION
	.align		4
        /*0000*/ 	.byte	0x04, 0x37
        /*0002*/ 	.short	(.L_88 - .L_87)
.L_87:
        /*0004*/ 	.word	0x00000082


	//----- nvinfo : EIATTR_KPARAM_INFO
	.align		4
.L_88:
        /*0008*/ 	.byte	0x04, 0x17
        /*000a*/ 	.short	(.L_90 - .L_89)
.L_89:
        /*000c*/ 	.word	0x00000000
        /*0010*/ 	.short	0x0000
        /*0012*/ 	.short	0x0000
        /*0014*/ 	.byte	0x00, 0xf5, 0x21, 0x00


	//----- nvinfo : EIATTR_SPARSE_MMA_MASK
	.align		4
.L_90:
        /*0018*/ 	.byte	0x03, 0x50
        /*001a*/ 	.short	0x0000


	//----- nvinfo : EIATTR_MAXREG_COUNT
	.align		4
        /*001c*/ 	.byte	0x03, 0x1b
        /*001e*/ 	.short	0x00ff


	//----- nvinfo : EIATTR_MERCURY_ISA_VERSION
	.align		4
        /*0020*/ 	.byte	0x03, 0x5f
        /*0022*/ 	.short	0x0101


	//----- nvinfo : EIATTR_VRC_CTA_INIT_COUNT
	.align		4
        /*0024*/ 	.byte	0x02, 0x4a
	.zero		1
	.zero		1


	//----- nvinfo : EIATTR_EXIT_INSTR_OFFSETS
	.align		4
        /*0028*/ 	.byte	0x04, 0x1c
        /*002a*/ 	.short	(.L_92 - .L_91)


	//   ....[0]....
.L_91:
        /*002c*/ 	.word	0x00000080


	//----- nvinfo : EIATTR_CBANK_PARAM_SIZE
	.align		4
.L_92:
        /*0030*/ 	.byte	0x03, 0x19
        /*0032*/ 	.short	0x0008


	//----- nvinfo : EIATTR_PARAM_CBANK
	.align		4
        /*0034*/ 	.byte	0x04, 0x0a
        /*0036*/ 	.short	(.L_94 - .L_93)
	.align		4
.L_93:
        /*0038*/ 	.word	index@(.nv.constant0._Z14isnan_indirectPd)
        /*003c*/ 	.short	0x0380
        /*003e*/ 	.short	0x0008


	//----- nvinfo : EIATTR_SW_WAR
	.align		4
.L_94:
        /*0040*/ 	.byte	0x04, 0x36
        /*0042*/ 	.short	(.L_96 - .L_95)
.L_95:
        /*0044*/ 	.word	0x00000008
.L_96:


//--------------------- .nv.info._Z12isnan_directPd --------------------------
	.section	.nv.info._Z12isnan_directPd,"",@"SHT_CUDA_INFO"
	.sectionflags	@""
	.align	4


	//----- nvinfo : EIATTR_CUDA_API_VERSION
	.align		4
        /*0000*/ 	.byte	0x04, 0x37
        /*0002*/ 	.short	(.L_98 - .L_97)
.L_97:
        /*0004*/ 	.word	0x00000082


	//----- nvinfo : EIATTR_KPARAM_INFO
	.align		4
.L_98:
        /*0008*/ 	.byte	0x04, 0x17
        /*000a*/ 	.short	(.L_100 - .L_99)
.L_99:
        /*000c*/ 	.word	0x00000000
        /*0010*/ 	.short	0x0000
        /*0012*/ 	.short	0x0000
        /*0014*/ 	.byte	0x00, 0xf5, 0x21, 0x00


	//----- nvinfo : EIATTR_SPARSE_MMA_MASK
	.align		4
.L_100:
        /*0018*/ 	.byte	0x03, 0x50
        /*001a*/ 	.short	0x0000


	//----- nvinfo : EIATTR_MAXREG_COUNT
	.align		4
        /*001c*/ 	.byte	0x03, 0x1b
        /*001e*/ 	.short	0x00ff


	//----- nvinfo : EIATTR_MERCURY_ISA_VERSION
	.align		4
        /*0020*/ 	.byte	0x03, 0x5f
        /*0022*/ 	.short	0x0101


	//----- nvinfo : EIATTR_VRC_CTA_INIT_COUNT
	.align		4
        /*0024*/ 	.byte	0x02, 0x4a
	.zero		1
	.zero		1


	//----- nvinfo : EIATTR_EXIT_INSTR_OFFSETS
	.align		4
        /*0028*/ 	.byte	0x04, 0x1c
        /*002a*/ 	.short	(.L_102 - .L_101)


	//   ....[0]....
.L_101:
        /*002c*/ 	.word	0x00000080


	//----- nvinfo : EIATTR_CBANK_PARAM_SIZE
	.align		4
.L_102:
        /*0030*/ 	.byte	0x03, 0x19
        /*0032*/ 	.short	0x0008


	//----- nvinfo : EIATTR_PARAM_CBANK
	.align		4
        /*0034*/ 	.byte	0x04, 0x0a
        /*0036*/ 	.short	(.L_104 - .L_103)
	.align		4
.L_103:
        /*0038*/ 	.word	index@(.nv.constant0._Z12isnan_directPd)
        /*003c*/ 	.short	0x0380
        /*003e*/ 	.short	0x0008


	//----- nvinfo : EIATTR_SW_WAR
	.align		4
.L_104:
        /*0040*/ 	.byte	0x04, 0x36
        /*0042*/ 	.short	(.L_106 - .L_105)
.L_105:
        /*0044*/ 	.word	0x00000008
.L_106:


//--------------------- .nv.callgraph             --------------------------
	.section	.nv.callgraph,"",@"SHT_CUDA_CALLGRAPH"
	.align	4
	.sectionentsize	8
	.align		4
        /*0000*/ 	.word	0x00000000
	.align		4
        /*0004*/ 	.word	0xffffffff
	.align		4
        /*0008*/ 	.word	0x00000000
	.align		4
        /*000c*/ 	.word	0xfffffffe
	.align		4
        /*0010*/ 	.word	0x00000000
	.align		4
        /*0014*/ 	.word	0xfffffffd
	.align		4
        /*0018*/ 	.word	0x00000000
	.align		4
        /*001c*/ 	.word	0xfffffffc


//--------------------- .nv.constant4             --------------------------
	.section	.nv.constant4,"a",@progbits
	.align	8
	.align		8
.nv.constant4:
        /*0000*/ 	.dword	_ZN34_INTERNAL_3d12bac5_4_k_cu_86d11fe24cuda3std3__45__cpo5beginE
	.align		8
        /*0008*/ 	.dword	_ZN34_INTERNAL_3d12bac5_4_k_cu_86d11fe24cuda3std3__45__cpo3endE
	.align		8
        /*0010*/ 	.dword	_ZN34_INTERNAL_3d12bac5_4_k_cu_86d11fe24cuda3std3__45__cpo6cbeginE
	.align		8
        /*0018*/ 	.dword	_ZN34_INTERNAL_3d12bac5_4_k_cu_86d11fe24cuda3std3__45__cpo4cendE
	.align		8
        /*0020*/ 	.dword	_ZN34_INTERNAL_3d12bac5_4_k_cu_86d11fe24cuda3std3__45__cpo6rbeginE
	.align		8
        /*0028*/ 	.dword	_ZN34_INTERNAL_3d12bac5_4_k_cu_86d11fe24cuda3std3__45__cpo4rendE
	.align		8
        /*0030*/ 	.dword	_ZN34_INTERNAL_3d12bac5_4_k_cu_86d11fe24cuda3std3__45__cpo7crbeginE
	.align		8
        /*0038*/ 	.dword	_ZN34_INTERNAL_3d12bac5_4_k_cu_86d11fe24cuda3std3__45__cpo5crendE
	.align		8
        /*0040*/ 	.dword	_ZN34_INTERNAL_3d12bac5_4_k_cu_86d11fe24cuda3std3__436_GLOBAL__N__3d12bac5_4_k_cu_86d11fe26ignoreE
	.align		8
        /*0048*/ 	.dword	_ZN34_INTERNAL_3d12bac5_4_k_cu_86d11fe24cuda3std3__419piecewise_constructE
	.align		8
        /*0050*/ 	.dword	_ZN34_INTERNAL_3d12bac5_4_k_cu_86d11fe24cuda3std3__48in_placeE
	.align		8
        /*0058*/ 	.dword	_ZN34_INTERNAL_3d12bac5_4_k_cu_86d11fe24cuda3std3__420unreachable_sentinelE
	.align		8
        /*0060*/ 	.dword	_ZN34_INTERNAL_3d12bac5_4_k_cu_86d11fe24cuda3std3__47nulloptE
	.align		8
        /*0068*/ 	.dword	_ZN34_INTERNAL_3d12bac5_4_k_cu_86d11fe24cuda3std3__48unexpectE
	.align		8
        /*0070*/ 	.dword	_ZN34_INTERNAL_3d12bac5_4_k_cu_86d11fe24cuda3std6ranges3__45__cpo4swapE
	.align		8
        /*0078*/ 	.dword	_ZN34_INTERNAL_3d12bac5_4_k_cu_86d11fe24cuda3std6ranges3__45__cpo9iter_moveE
	.align		8
        /*0080*/ 	.dword	_ZN34_INTERNAL_3d12bac5_4_k_cu_86d11fe24cuda3std6ranges3__45__cpo5beginE
	.align		8
        /*0088*/ 	.dword	_ZN34_INTERNAL_3d12bac5_4_k_cu_86d11fe24cuda3std6ranges3__45__cpo3endE
	.align		8
        /*0090*/ 	.dword	_ZN34_INTERNAL_3d12bac5_4_k_cu_86d11fe24cuda3std6ranges3__45__cpo6cbeginE
	.align		8
        /*0098*/ 	.dword	_ZN34_INTERNAL_3d12bac5_4_k_cu_86d11fe24cuda3std6ranges3__45__cpo4cendE
	.align		8
        /*00a0*/ 	.dword	_ZN34_INTERNAL_3d12bac5_4_k_cu_86d11fe24cuda3std6ranges3__45__cpo7advanceE
	.align		8
        /*00a8*/ 	.dword	_ZN34_INTERNAL_3d12bac5_4_k_cu_86d11fe24cuda3std6ranges3__45__cpo9iter_swapE
	.align		8
        /*00b0*/ 	.dword	_ZN34_INTERNAL_3d12bac5_4_k_cu_86d11fe24cuda3std6ranges3__45__cpo4nextE
	.align		8
        /*00b8*/ 	.dword	_ZN34_INTERNAL_3d12bac5_4_k_cu_86d11fe24cuda3std6ranges3__45__cpo4prevE
	.align		8
        /*00c0*/ 	.dword	_ZN34_INTERNAL_3d12bac5_4_k_cu_86d11fe24cuda3std6ranges3__45__cpo4dataE
	.align		8
        /*00c8*/ 	.dword	_ZN34_INTERNAL_3d12bac5_4_k_cu_86d11fe24cuda3std6ranges3__45__cpo5cdataE
	.align		8
        /*00d0*/ 	.dword	_ZN34_INTERNAL_3d12bac5_4_k_cu_86d11fe24cuda3std6ranges3__45__cpo4sizeE
	.align		8
        /*00d8*/ 	.dword	_ZN34_INTERNAL_3d12bac5_4_k_cu_86d11fe24cuda3std6ranges3__45__cpo5ssizeE
	.align		8
        /*00e0*/ 	.dword	_ZN34_INTERNAL_3d12bac5_4_k_cu_86d11fe24cuda3std6ranges3__45__cpo8distanceE
	.align		8
        /*00e8*/ 	.dword	_ZN34_INTERNAL_3d12bac5_4_k_cu_86d11fe26thrust24THRUST_300001_SM_1000_NS8cuda_cub3parE
	.align		8
        /*00f0*/ 	.dword	_ZN34_INTERNAL_3d12bac5_4_k_cu_86d11fe26thrust24THRUST_300001_SM_1000_NS8cuda_cub10par_nosyncE
	.align		8
        /*00f8*/ 	.dword	_ZN34_INTERNAL_3d12bac5_4_k_cu_86d11fe26thrust24THRUST_300001_SM_1000_NS6system6detail10sequential3seqE
	.align		8
        /*0100*/ 	.dword	_ZN34_INTERNAL_3d12bac5_4_k_cu_86d11fe26thrust24THRUST_300001_SM_1000_NS12placeholders2_1E
	.align		8
        /*0108*/ 	.dword	_ZN34_INTERNAL_3d12bac5_4_k_cu_86d11fe26thrust24THRUST_300001_SM_1000_NS12placeholders2_2E
	.align		8
        /*0110*/ 	.dword	_ZN34_INTERNAL_3d12bac5_4_k_cu_86d11fe26thrust24THRUST_300001_SM_1000_NS12placeholders2_3E
	.align		8
        /*0118*/ 	.dword	_ZN34_INTERNAL_3d12bac5_4_k_cu_86d11fe26thrust24THRUST_300001_SM_1000_NS12placeholders2_4E
	.align		8
        /*0120*/ 	.dword	_ZN34_INTERNAL_3d12bac5_4_k_cu_86d11fe26thrust24THRUST_300001_SM_1000_NS12placeholders2_5E
	.align		8
        /*0128*/ 	.dword	_ZN34_INTERNAL_3d12bac5_4_k_cu_86d11fe26thrust24THRUST_300001_SM_1000_NS12placeholders2_6E
	.align		8
        /*0130*/ 	.dword	_ZN34_INTERNAL_3d12bac5_4_k_cu_86d11fe26thrust24THRUST_300001_SM_1000_NS12placeholders2_7E
	.align		8
        /*0138*/ 	.dword	_ZN34_INTERNAL_3d12bac5_4_k_cu_86d11fe26thrust24THRUST_300001_SM_1000_NS12placeholders2_8E
	.align		8
        /*0140*/ 	.dword	_ZN34_INTERNAL_3d12bac5_4_k_cu_86d11fe26thrust24THRUST_300001_SM_1000_NS12placeholders2_9E
	.align		8
        /*0148*/ 	.dword	_ZN34_INTERNAL_3d12bac5_4_k_cu_86d11fe26thrust24THRUST_300001_SM_1000_NS12placeholders3_10E
	.align		8
        /*0150*/ 	.dword	_ZN34_INTERNAL_3d12bac5_4_k_cu_86d11fe26thrust24THRUST_300001_SM_1000_NS3seqE


//--------------------- .text._ZN3cub18CUB_300001_SM_10006detail8for_each13static_kernelINS2_12policy_hub_t12policy_500_tEmN6thrust24THRUST_300001_SM_1000_NS8cuda_cub20__uninitialized_fill7functorINS7_10device_ptrIdEEdEEEEvT0_T1_ --------------------------
	.section	.text._ZN3cub18CUB_300001_SM_10006detail8for_each13static_kernelINS2_12policy_hub_t12policy_500_tEmN6thrust24THRUST_300001_SM_1000_NS8cuda_cub20__uninitialized_fill7functorINS7_10device_ptrIdEEdEEEEvT0_T1_,"ax",@progbits
	.align	128
        .global         _ZN3cub18CUB_300001_SM_10006detail8for_each13static_kernelINS2_12policy_hub_t12policy_500_tEmN6thrust24THRUST_300001_SM_1000_NS8cuda_cub20__uninitialized_fill7functorINS7_10device_ptrIdEEdEEEEvT0_T1_
        .type           _ZN3cub18CUB_300001_SM_10006detail8for_each13static_kernelINS2_12policy_hub_t12policy_500_tEmN6thrust24THRUST_300001_SM_1000_NS8cuda_cub20__uninitialized_fill7functorINS7_10device_ptrIdEEdEEEEvT0_T1_,@function
        .size           _ZN3cub18CUB_300001_SM_10006detail8for_each13static_kernelINS2_12policy_hub_t12policy_500_tEmN6thrust24THRUST_300001_SM_1000_NS8cuda_cub20__uninitialized_fill7functorINS7_10device_ptrIdEEdEEEEvT0_T1_,(.L_x_5 - _ZN3cub18CUB_300001_SM_10006detail8for_each13static_kernelINS2_12policy_hub_t12policy_500_tEmN6thrust24THRUST_300001_SM_1000_NS8cuda_cub20__uninitialized_fill7functorINS7_10device_ptrIdEEdEEEEvT0_T1_)
        .other          _ZN3cub18CUB_300001_SM_10006detail8for_each13static_kernelINS2_12policy_hub_t12policy_500_tEmN6thrust24THRUST_300001_SM_1000_NS8cuda_cub20__uninitialized_fill7functorINS7_10device_ptrIdEEdEEEEvT0_T1_,@"STO_CUDA_ENTRY STV_DEFAULT"
_ZN3cub18CUB_300001_SM_10006detail8for_each13static_kernelINS2_12policy_hub_t12policy_500_tEmN6thrust24THRUST_300001_SM_1000_NS8cuda_cub20__uninitialized_fill7functorINS7_10device_ptrIdEEdEEEEvT0_T1_:
.text._ZN3cub18CUB_300001_SM_10006detail8for_each13static_kernelINS2_12policy_hub_t12policy_500_tEmN6thrust24THRUST_300001_SM_1000_NS8cuda_cub20__uninitialized_fill7functorINS7_10device_ptrIdEEdEEEEvT0_T1_:
[----:B------:R-:W-:Y:S08]  /*0000*/  LDC R1, c[0x0][0x37c] ;  /* 0x0000df00ff017b82 */ /* 0x000ff00000000800 */
[----:B------:R-:W0:Y:S01]  /*0010*/  S2UR UR4, SR_CTAID.X ;  /* 0x00000000000479c3 */ /* 0x000e220000002500 */
[----:B------:R-:W1:Y:S01]  /*0020*/  LDCU.64 UR6, c[0x0][0x380] ;  /* 0x00007000ff0677ac */ /* 0x000e620008000a00 */
[----:B------:R-:W2:Y:S01]  /*0030*/  LDCU.64 UR8, c[0x0][0x358] ;  /* 0x00006b00ff0877ac */ /* 0x000ea20008000a00 */
[----:B0-----:R-:W-:-:S04]  /*0040*/  UIMAD.WIDE.U32 UR4, UR4, 0x200, URZ ;  /* 0x00000200040478a5 */ /* 0x001fc8000f8e00ff */
[----:B-1----:R-:W-:-:S04]  /*0050*/  UIADD3 UR6, UP0, UPT, -UR4, UR6, URZ ;  /* 0x0000000604067290 */ /* 0x002fc8000ff1e1ff */
[----:B------:R-:W-:Y:S02]  /*0060*/  UIADD3.X UR7, UPT, UPT, ~UR5, UR7, URZ, UP0, !UPT ;  /* 0x0000000705077290 */ /* 0x000fe400087fe5ff */
[----:B------:R-:W-:-:S04]  /*0070*/  UISETP.GE.U32.AND UP0, UPT, UR6, 0x200, UPT ;  /* 0x000002000600788c */ /* 0x000fc8000bf06070 */
[----:B------:R-:W-:-:S09]  /*0080*/  UISETP.GE.U32.AND.EX UP0, UPT, UR7, URZ, UPT, UP0 ;  /* 0x000000ff0700728c */ /* 0x000fd2000bf06100 */
[----:B--2---:R-:W-:Y:S05]  /*0090*/  BRA.U !UP0, `(.L_x_0) ;  /* 0x0000000108287547 */ /* 0x004fea000b800000 */
[----:B------:R-:W0:Y:S01]  /*00a0*/  S2R R0, SR_TID.X ;  /* 0x0000000000007919 */ /* 0x000e220000002100 */
[----:B------:R-:W1:Y:S01]  /*00b0*/  LDCU.64 UR6, c[0x0][0x388] ;  /* 0x00007100ff0677ac */ /* 0x000e620008000a00 */
[----:B------:R-:W2:Y:S01]  /*00c0*/  LDC.64 R4, c[0x0][0x390] ;  /* 0x0000e400ff047b82 */ /* 0x000ea20000000a00 */
[----:B0-----:R-:W-:-:S05]  /*00d0*/  IADD3 R0, P0, PT, R0, UR4, RZ ;  /* 0x0000000400007c10 */ /* 0x001fca000ff1e0ff */
[----:B------:R-:W-:Y:S01]  /*00e0*/  IMAD.X R3, RZ, RZ, UR5, P0 ;  /* 0x00000005ff037e24 */ /* 0x000fe200080e06ff */
[----:B-1----:R-:W-:-:S04]  /*00f0*/  LEA R2, P0, R0, UR6, 0x3 ;  /* 0x0000000600027c11 */ /* 0x002fc8000f8018ff */
[----:B------:R-:W-:-:S05]  /*0100*/  LEA.HI.X R3, R0, UR7, R3, 0x3, P0 ;  /* 0x0000000700037c11 */ /* 0x000fca00080f1c03 */
[----:B--2---:R-:W-:Y:S04]  /*0110*/  STG.E.64 desc[UR8][R2.64], R4 ;  /* 0x0000000402007986 */ /* 0x004fe8000c101b08 */
[----:B------:R-:W-:Y:S01]  /*0120*/  STG.E.64 desc[UR8][R2.64+0x800], R4 ;  /* 0x0008000402007986 */ /* 0x000fe2000c101b08 */
[----:B------:R-:W-:Y:S05]  /*0130*/  EXIT ;  /* 0x000000000000794d */ /* 0x000fea0003800000 */
.L_x_0:
[----:B------:R-:W0:Y:S01]  /*0140*/  S2R R0, SR_TID.X ;  /* 0x0000000000007919 */ /* 0x000e220000002100 */
[----:B------:R-:W-:Y:S01]  /*0150*/  IMAD.U32 R2, RZ, RZ, UR7 ;  /* 0x00000007ff027e24 */ /* 0x000fe2000f8e00ff */
[----:B------:R-:W1:Y:S01]  /*0160*/  LDCU.64 UR10, c[0x0][0x388] ;  /* 0x00007100ff0a77ac */ /* 0x000e620008000a00 */
[----:B------:R-:W-:Y:S01]  /*0170*/  IMAD.U32 R6, RZ, RZ, UR7 ;  /* 0x00000007ff067e24 */ /* 0x000fe2000f8e00ff */
[----:B0-----:R-:W-:-:S04]  /*0180*/  ISETP.LT.U32.AND P0, PT, R0, UR6, PT ;  /* 0x0000000600007c0c */ /* 0x001fc8000bf01070 */
[----:B------:R-:W-:Y:S01]  /*0190*/  ISETP.GT.U32.AND.EX P0, PT, R2, RZ, PT, P0 ;  /* 0x000000ff0200720c */ /* 0x000fe20003f04100 */
[C---:B------:R-:W-:Y:S01]  /*01a0*/  VIADD R2, R0.reuse, 0x100 ;  /* 0x0000010000027836 */ /* 0x040fe20000000000 */
[----:B------:R-:W-:-:S04]  /*01b0*/  IADD3 R0, P2, PT, R0, UR4, RZ ;  /* 0x0000000400007c10 */ /* 0x000fc8000ff5e0ff */
[----:B------:R-:W-:Y:S01]  /*01c0*/  ISETP.LT.U32.AND P1, PT, R2, UR6, PT ;  /* 0x0000000602007c0c */ /* 0x000fe2000bf21070 */
[----:B------:R-:W-:Y:S01]  /*01d0*/  IMAD.X R3, RZ, RZ, UR5, P2 ;  /* 0x00000005ff037e24 */ /* 0x000fe200090e06ff */
[----:B-1----:R-:W-:Y:S02]  /*01e0*/  LEA R2, P2, R0, UR10, 0x3 ;  /* 0x0000000a00027c11 */ /* 0x002fe4000f8418ff */
[----:B------:R-:W-:Y:S02]  /*01f0*/  ISETP.GT.U32.AND.EX P1, PT, R6, RZ, PT, P1 ;  /* 0x000000ff0600720c */ /* 0x000fe40003f24110 */
[----:B------:R-:W-:Y:S01]  /*0200*/  LEA.HI.X R3, R0, UR11, R3, 0x3, P2 ;  /* 0x0000000b00037c11 */ /* 0x000fe200090f1c03 */
[----:B------:R-:W0:Y:S04]  /*0210*/  @P0 LDC.64 R4, c[0x0][0x390] ;  /* 0x0000e400ff040b82 */ /* 0x000e280000000a00 */
[----:B0-----:R0:W-:Y:S06]  /*0220*/  @P0 STG.E.64 desc[UR8][R2.64], R4 ;  /* 0x0000000402000986 */ /* 0x0011ec000c101b08 */
[----:B------:R-:W-:Y:S05]  /*0230*/  @!P1 EXIT ;  /* 0x000000000000994d */ /* 0x000fea0003800000 */
[----:B0-----:R-:W0:Y:S02]  /*0240*/  LDC.64 R4, c[0x0][0x390] ;  /* 0x0000e400ff047b82 */ /* 0x001e240000000a00 */
[----:B0-----:R-:W-:Y:S01]  /*0250*/  STG.E.64 desc[UR8][R2.64+0x800], R4 ;  /* 0x0008000402007986 */ /* 0x001fe2000c101b08 */
[----:B------:R-:W-:Y:S05]  /*0260*/  EXIT ;  /* 0x000000000000794d */ /* 0x000fea0003800000 */
.L_x_1:
[----:B------:R-:W-:-:S00]  /*0270*/  BRA `(.L_x_1) ;  /* 0xfffffffc00fc7947 */ /* 0x000fc0000383ffff */
[----:B------:R-:W-:-:S00]  /*0280*/  NOP ;  /* 0x0000000000007918 */ /* 0x000fc00000000000 */
[----:B------:R-:W-:-:S00]  /*0290*/  NOP ;  /* 0x0000000000007918 */ /* 0x000fc00000000000 */
[----:B------:R-:W-:-:S00]  /*02a0*/  NOP ;  /* 0x0000000000007918 */ /* 0x000fc00000000000 */
[----:B------:R-:W-:-:S00]  /*02b0*/  NOP ;  /* 0x0000000000007918 */ /* 0x000fc00000000000 */
[----:B------:R-:W-:-:S00]  /*02c0*/  NOP ;  /* 0x0000000000007918 */ /* 0x000fc00000000000 */
[----:B------:R-:W-:-:S00]  /*02d0*/  NOP ;  /* 0x0000000000007918 */ /* 0x000fc00000000000 */
[----:B------:R-:W-:-:S00]  /*02e0*/  NOP ;  /* 0x0000000000007918 */ /* 0x000fc00000000000 */
[----:B------:R-:W-:-:S00]  /*02f0*/  NOP ;  /* 0x0000000000007918 */ /* 0x000fc00000000000 */
.L_x_5:


//--------------------- .text._ZN3cub18CUB_300001_SM_10006detail11EmptyKernelIvEEvv --------------------------
	.section	.text._ZN3cub18CUB_300001_SM_10006detail11EmptyKernelIvEEvv,"ax",@progbits
	.align	128
        .global         _ZN3cub18CUB_300001_SM_10006detail11EmptyKernelIvEEvv
        .type           _ZN3cub18CUB_300001_SM_10006detail11EmptyKernelIvEEvv,@function
        .size           _ZN3cub18CUB_300001_SM_10006detail11EmptyKernelIvEEvv,(.L_x_6 - _ZN3cub18CUB_300001_SM_10006detail11EmptyKernelIvEEvv)
        .other          _ZN3cub18CUB_300001_SM_10006detail11EmptyKernelIvEEvv,@"STO_CUDA_ENTRY STV_DEFAULT"
_ZN3cub18CUB_300001_SM_10006detail11EmptyKernelIvEEvv:
.text._ZN3cub18CUB_300001_SM_10006detail11EmptyKernelIvEEvv:
[----:B------:R-:W-:Y:S01]  /*0000*/  LDC R1, c[0x0][0x37c] ;  /* 0x0000df00ff017b82 */ /* 0x000fe20000000800 */
[----:B------:R-:W-:Y:S05]  /*0010*/  EXIT ;  /* 0x000000000000794d */ /* 0x000fea0003800000 */
.L_x_2:
        /* <DEDUP_REMOVED lines=14> */
.L_x_6:


//--------------------- .text._Z14isnan_indirectPd --------------------------
	.section	.text._Z14isnan_indirectPd,"ax",@progbits
	.align	128
        .global         _Z14isnan_indirectPd
        .type           _Z14isnan_indirectPd,@function
        .size           _Z14isnan_indirectPd,(.L_x_7 - _Z14isnan_indirectPd)
        .other          _Z14isnan_indirectPd,@"STO_CUDA_ENTRY STV_DEFAULT"
_Z14isnan_indirectPd:
.text._Z14isnan_indirectPd:
[----:B------:R-:W-:Y:S08]  /*0000*/  LDC R1, c[0x0][0x37c] ;  /* 0x0000df00ff017b82 */ /* 0x000ff00000000800 */
[----:B------:R-:W0:Y:S01]  /*0010*/  LDC.64 R2, c[0x0][0x380] ;  /* 0x0000e000ff027b82 */ /* 0x000e220000000a00 */
[----:B------:R-:W0:Y:S02]  /*0020*/  LDCU.64 UR4, c[0x0][0x358] ;  /* 0x00006b00ff0477ac */ /* 0x000e240008000a00 */
[----:B0-----:R-:W2:Y:S02]  /*0030*/  LDG.E.64 R4, desc[UR4][R2.64] ;  /* 0x0000000402047981 */ /* 0x001ea4000c1e1b00 */
[----:B--2---:R-:W-:Y:S01]  /*0040*/  DSETP.NAN.AND P0, PT, R4, R4, PT ;  /* 0x000000040400722a */ /* 0x004fe20003f08000 */
[----:B------:R-:W-:-:S05]  /*0050*/  MOV R4, RZ ;  /* 0x000000ff00047202 */ /* 0x000fca0000000f00 */
[----:B------:R-:W-:-:S05]  /*0060*/  FSEL R5, RZ, 1.875, !P0 ;  /* 0x3ff00000ff057808 */ /* 0x000fca0004000000 */
[----:B------:R-:W-:Y:S01]  /*0070*/  STG.E.64 desc[UR4][R2.64], R4 ;  /* 0x0000000402007986 */ /* 0x000fe2000c101b04 */
[----:B------:R-:W-:Y:S05]  /*0080*/  EXIT ;  /* 0x000000000000794d */ /* 0x000fea0003800000 */
.L_x_3:
        /* <DEDUP_REMOVED lines=15> */
.L_x_7:


//--------------------- .text._Z12isnan_directPd  --------------------------
	.section	.text._Z12isnan_directPd,"ax",@progbits
	.align	128
        .global         _Z12isnan_directPd
        .type           _Z12isnan_directPd,@function
        .size           _Z12isnan_directPd,(.L_x_8 - _Z12isnan_directPd)
        .other          _Z12isnan_directPd,@"STO_CUDA_ENTRY STV_DEFAULT"
_Z12isnan_directPd:
.text._Z12isnan_directPd:
        /* <DEDUP_REMOVED lines=9> */
.L_x_4:
        /* <DEDUP_REMOVED lines=15> */
.L_x_8:


//--------------------- .nv.shared.reserved.0     --------------------------
	.section	.nv.shared.reserved.0,"aw",@nobits
	.weak		__nv_reservedSMEM_offset_0_alias
	.size		__nv_reservedSMEM_offset_0_alias, 0, 64
	.other		__nv_reservedSMEM_offset_0_alias,@"STO_CUDA_RESERVED_SHARED STV_DEFAULT"
__nv_reservedSMEM_offset_0_alias:
	.zero		0
	.zero		64


//--------------------- .nv.global                --------------------------
	.section	.nv.global,"aw",@nobits
.nv.global:
	.type		_ZN34_INTERNAL_3d12bac5_4_k_cu_86d11fe26thrust24THRUST_300001_SM_1000_NS3seqE,@object
	.size		_ZN34_INTERNAL_3d12bac5_4_k_cu_86d11fe26thrust24THRUST_300001_SM_1000_NS3seqE,(_ZN34_INTERNAL_3d12bac5_4_k_cu_86d11fe24cuda3std3__48in_placeE - _ZN34_INTERNAL_3d12bac5_4_k_cu_86d11fe26thrust24THRUST_300001_SM_1000_NS3seqE)
_ZN34_INTERNAL_3d12bac5_4_k_cu_86d11fe26thrust24THRUST_300001_SM_1000_NS3seqE:
	.zero		1
	.type		_ZN34_INTERNAL_3d12bac5_4_k_cu_86d11fe24cuda3std3__48in_placeE,@object
	.size		_ZN34_INTERNAL_3d12bac5_4_k_cu_86d11fe24cuda3std3__48in_placeE,(_ZN34_INTERNAL_3d12bac5_4_k_cu_86d11fe24cuda3std6ranges3__45__cpo4sizeE - _ZN34_INTERNAL_3d12bac5_4_k_cu_86d11fe24cuda3std3__48in_placeE)
_ZN34_INTERNAL_3d12bac5_4_k_cu_86d11fe24cuda3std3__48in_placeE:
	.zero		1
	.type		_ZN34_INTERNAL_3d12bac5_4_k_cu_86d11fe24cuda3std6ranges3__45__cpo4sizeE,@object
	.size		_ZN34_INTERNAL_3d12bac5_4_k_cu_86d11fe24cuda3std6ranges3__45__cpo4sizeE,(_ZN34_INTERNAL_3d12bac5_4_k_cu_86d11fe26thrust24THRUST_300001_SM_1000_NS12placeholders2_3E - _ZN34_INTERNAL_3d12bac5_4_k_cu_86d11fe24cuda3std6ranges3__45__cpo4sizeE)
_ZN34_INTERNAL_3d12bac5_4_k_cu_86d11fe24cuda3std6ranges3__45__cpo4sizeE:
	.zero		1
	.type		_ZN34_INTERNAL_3d12bac5_4_k_cu_86d11fe26thrust24THRUST_300001_SM_1000_NS12placeholders2_3E,@object
	.size		_ZN34_INTERNAL_3d12bac5_4_k_cu_86d11fe26thrust24THRUST_300001_SM_1000_NS12placeholders2_3E,(_ZN34_INTERNAL_3d12bac5_4_k_cu_86d11fe24cuda3std3__45__cpo6cbeginE - _ZN34_INTERNAL_3d12bac5_4_k_cu_86d11fe26thrust24THRUST_300001_SM_1000_NS12placeholders2_3E)
_ZN34_INTERNAL_3d12bac5_4_k_cu_86d11fe26thrust24THRUST_300001_SM_1000_NS12placeholders2_3E:
	.zero		1
	.type		_ZN34_INTERNAL_3d12bac5_4_k_cu_86d11fe24cuda3std3__45__cpo6cbeginE,@object
	.size		_ZN34_INTERNAL_3d12bac5_4_k_cu_86d11fe24cuda3std3__45__cpo6cbeginE,(_ZN34_INTERNAL_3d12bac5_4_k_cu_86d11fe24cuda3std6ranges3__45__cpo6cbeginE - _ZN34_INTERNAL_3d12bac5_4_k_cu_86d11fe24cuda3std3__45__cpo6cbeginE)
_ZN34_INTERNAL_3d12bac5_4_k_cu_86d11fe24cuda3std3__45__cpo6cbeginE:
	.zero		1
	.type		_ZN34_INTERNAL_3d12bac5_4_k_cu_86d11fe24cuda3std6ranges3__45__cpo6cbeginE,@object
	.size		_ZN34_INTERNAL_3d12bac5_4_k_cu_86d11fe24cuda3std6ranges3__45__cpo6cbeginE,(_ZN34_INTERNAL_3d12bac5_4_k_cu_86d11fe26thrust24THRUST_300001_SM_1000_NS12placeholders2_7E - _ZN34_INTERNAL_3d12bac5_4_k_cu_86d11fe24cuda3std6ranges3__45__cpo6cbeginE)
_ZN34_INTERNAL_3d12bac5_4_k_cu_86d11fe24cuda3std6ranges3__45__cpo6cbeginE:
	.zero		1
	.type		_ZN34_INTERNAL_3d12bac5_4_k_cu_86d11fe26thrust24THRUST_300001_SM_1000_NS12placeholders2_7E,@object
	.size		_ZN34_INTERNAL_3d12bac5_4_k_cu_86d11fe26thrust24THRUST_300001_SM_1000_NS12placeholders2_7E,(_ZN34_INTERNAL_3d12bac5_4_k_cu_86d11fe24cuda3std3__45__cpo7crbeginE - _ZN34_INTERNAL_3d12bac5_4_k_cu_86d11fe26thrust24THRUST_300001_SM_1000_NS12placeholders2_7E)
_ZN34_INTERNAL_3d12bac5_4_k_cu_86d11fe26thrust24THRUST_300001_SM_1000_NS12placeholders2_7E:
	.zero		1
	.type		_ZN34_INTERNAL_3d12bac5_4_k_cu_86d11fe24cuda3std3__45__cpo7crbeginE,@object
	.size		_ZN34_INTERNAL_3d12bac5_4_k_cu_86d11fe24cuda3std3__45__cpo7crbeginE,(_ZN34_INTERNAL_3d12bac5_4_k_cu_86d11fe24cuda3std6ranges3__45__cpo4nextE - _ZN34_INTERNAL_3d12bac5_4_k_cu_86d11fe24cuda3std3__45__cpo7crbeginE)
_ZN34_INTERNAL_3d12bac5_4_k_cu_86d11fe24cuda3std3__45__cpo7crbeginE:
	.zero		1
	.type		_ZN34_INTERNAL_3d12bac5_4_k_cu_86d11fe24cuda3std6ranges3__45__cpo4nextE,@object
	.size		_ZN34_INTERNAL_3d12bac5_4_k_cu_86d11fe24cuda3std6ranges3__45__cpo4nextE,(_ZN34_INTERNAL_3d12bac5_4_k_cu_86d11fe24cuda3std6ranges3__45__cpo4swapE - _ZN34_INTERNAL_3d12bac5_4_k_cu_86d11fe24cuda3std6ranges3__45__cpo4nextE)
_ZN34_INTERNAL_3d12bac5_4_k_cu_86d11fe24cuda3std6ranges3__45__cpo4nextE:
	.zero		1
	.type		_ZN34_INTERNAL_3d12bac5_4_k_cu_86d11fe24cuda3std6ranges3__45__cpo4swapE,@object
	.size		_ZN34_INTERNAL_3d12bac5_4_k_cu_86d11fe24cuda3std6ranges3__45__cpo4swapE,(_ZN34_INTERNAL_3d12bac5_4_k_cu_86d11fe26thrust24THRUST_300001_SM_1000_NS8cuda_cub10par_nosyncE - _ZN34_INTERNAL_3d12bac5_4_k_cu_86d11fe24cuda3std6ranges3__45__cpo4swapE)
_ZN34_INTERNAL_3d12bac5_4_k_cu_86d11fe24cuda3std6ranges3__45__cpo4swapE:
	.zero		1
	.type		_ZN34_INTERNAL_3d12bac5_4_k_cu_86d11fe26thrust24THRUST_300001_SM_1000_NS8cuda_cub10par_nosyncE,@object
	.size		_ZN34_INTERNAL_3d12bac5_4_k_cu_86d11fe26thrust24THRUST_300001_SM_1000_NS8cuda_cub10par_nosyncE,(_ZN34_INTERNAL_3d12bac5_4_k_cu_86d11fe26thrust24THRUST_300001_SM_1000_NS12placeholders2_9E - _ZN34_INTERNAL_3d12bac5_4_k_cu_86d11fe26thrust24THRUST_300001_SM_1000_NS8cuda_cub10par_nosyncE)
_ZN34_INTERNAL_3d12bac5_4_k_cu_86d11fe26thrust24THRUST_300001_SM_1000_NS8cuda_cub10par_nosyncE:
	.zero		1
	.type		_ZN34_INTERNAL_3d12bac5_4_k_cu_86d11fe26thrust24THRUST_300001_SM_1000_NS12placeholders2_9E,@object
	.size		_ZN34_INTERNAL_3d12bac5_4_k_cu_86d11fe26thrust24THRUST_300001_SM_1000_NS12placeholders2_9E,(_ZN34_INTERNAL_3d12bac5_4_k_cu_86d11fe24cuda3std3__436_GLOBAL__N__3d12bac5_4_k_cu_86d11fe26ignoreE - _ZN34_INTERNAL_3d12bac5_4_k_cu_86d11fe26thrust24THRUST_300001_SM_1000_NS12placeholders2_9E)
_ZN34_INTERNAL_3d12bac5_4_k_cu_86d11fe26thrust24THRUST_300001_SM_1000_NS12placeholders2_9E:
	.zero		1
	.type		_ZN34_INTERNAL_3d12bac5_4_k_cu_86d11fe24cuda3std3__436_GLOBAL__N__3d12bac5_4_k_cu_86d11fe26ignoreE,@object
	.size		_ZN34_INTERNAL_3d12bac5_4_k_cu_86d11fe24cuda3std3__436_GLOBAL__N__3d12bac5_4_k_cu_86d11fe26ignoreE,(_ZN34_INTERNAL_3d12bac5_4_k_cu_86d11fe24cuda3std6ranges3__45__cpo4dataE - _ZN34_INTERNAL_3d12bac5_4_k_cu_86d11fe24cuda3std3__436_GLOBAL__N__3d12bac5_4_k_cu_86d11fe26ignoreE)
_ZN34_INTERNAL_3d12bac5_4_k_cu_86d11fe24cuda3std3__436_GLOBAL__N__3d12bac5_4_k_cu_86d11fe26ignoreE:
	.zero		1
	.type		_ZN34_INTERNAL_3d12bac5_4_k_cu_86d11fe24cuda3std6ranges3__45__cpo4dataE,@object
	.size		_ZN34_INTERNAL_3d12bac5_4_k_cu_86d11fe24cuda3std6ranges3__45__cpo4dataE,(_ZN34_INTERNAL_3d12bac5_4_k_cu_86d11fe26thrust24THRUST_300001_SM_1000_NS12placeholders2_1E - _ZN34_INTERNAL_3d12bac5_4_k_cu_86d11fe24cuda3std6ranges3__45__cpo4dataE)
_ZN34_INTERNAL_3d12bac5_4_k_cu_86d11fe24cuda3std6ranges3__45__cpo4dataE:
	.zero		1
	.type		_ZN34_INTERNAL_3d12bac5_4_k_cu_86d11fe26thrust24THRUST_300001_SM_1000_NS12placeholders2_1E,@object
	.size		_ZN34_INTERNAL_3d12bac5_4_k_cu_86d11fe26thrust24THRUST_300001_SM_1000_NS12placeholders2_1E,(_ZN34_INTERNAL_3d12bac5_4_k_cu_86d11fe24cuda3std3__45__cpo5beginE - _ZN34_INTERNAL_3d12bac5_4_k_cu_86d11fe26thrust24THRUST_300001_SM_1000_NS12placeholders2_1E)
_ZN34_INTERNAL_3d12bac5_4_k_cu_86d11fe26thrust24THRUST_300001_SM_1000_NS12placeholders2_1E:
	.zero		1
	.type		_ZN34_INTERNAL_3d12bac5_4_k_cu_86d11fe24cuda3std3__45__cpo5beginE,@object
	.size		_ZN34_INTERNAL_3d12bac5_4_k_cu_86d11fe24cuda3std3__45__cpo5beginE,(_ZN34_INTERNAL_3d12bac5_4_k_cu_86d11fe24cuda3std6ranges3__45__cpo5beginE - _ZN34_INTERNAL_3d12bac5_4_k_cu_86d11fe24cuda3std3__45__cpo5beginE)
_ZN34_INTERNAL_3d12bac5_4_k_cu_86d11fe24cuda3std3__45__cpo5beginE:
	.zero		1
	.type		_ZN34_INTERNAL_3d12bac5_4_k_cu_86d11fe24cuda3std6ranges3__45__cpo5beginE,@object
	.size		_ZN34_INTERNAL_3d12bac5_4_k_cu_86d11fe24cuda3std6ranges3__45__cpo5beginE,(_ZN34_INTERNAL_3d12bac5_4_k_cu_86d11fe26thrust24THRUST_300001_SM_1000_NS12placeholders2_5E - _ZN34_INTERNAL_3d12bac5_4_k_cu_86d11fe24cuda3std6ranges3__45__cpo5beginE)
_ZN34_INTERNAL_3d12bac5_4_k_cu_86d11fe24cuda3std6ranges3__45__cpo5beginE:
	.zero		1
	.type		_ZN34_INTERNAL_3d12bac5_4_k_cu_86d11fe26thrust24THRUST_300001_SM_1000_NS12placeholders2_5E,@object
	.size		_ZN34_INTERNAL_3d12bac5_4_k_cu_86d11fe26thrust24THRUST_300001_SM_1000_NS12placeholders2_5E,(_ZN34_INTERNAL_3d12bac5_4_k_cu_86d11fe24cuda3std3__45__cpo6rbeginE - _ZN34_INTERNAL_3d12bac5_4_k_cu_86d11fe26thrust24THRUST_300001_SM_1000_NS12placeholders2_5E)
_ZN34_INTERNAL_3d12bac5_4_k_cu_86d11fe26thrust24THRUST_300001_SM_1000_NS12placeholders2_5E:
	.zero		1
	.type		_ZN34_INTERNAL_3d12bac5_4_k_cu_86d11fe24cuda3std3__45__cpo6rbeginE,@object
	.size		_ZN34_INTERNAL_3d12bac5_4_k_cu_86d11fe24cuda3std3__45__cpo6rbeginE,(_ZN34_INTERNAL_3d12bac5_4_k_cu_86d11fe24cuda3std6ranges3__45__cpo7advanceE - _ZN34_INTERNAL_3d12bac5_4_k_cu_86d11fe24cuda3std3__45__cpo6rbeginE)
_ZN34_INTERNAL_3d12bac5_4_k_cu_86d11fe24cuda3std3__45__cpo6rbeginE:
	.zero		1
	.type		_ZN34_INTERNAL_3d12bac5_4_k_cu_86d11fe24cuda3std6ranges3__45__cpo7advanceE,@object
	.size		_ZN34_INTERNAL_3d12bac5_4_k_cu_86d11fe24cuda3std6ranges3__45__cpo7advanceE,(_ZN34_INTERNAL_3d12bac5_4_k_cu_86d11fe24cuda3std3__47nulloptE - _ZN34_INTERNAL_3d12bac5_4_k_cu_86d11fe24cuda3std6ranges3__45__cpo7advanceE)
_ZN34_INTERNAL_3d12bac5_4_k_cu_86d11fe24cuda3std6ranges3__45__cpo7advanceE:
	.zero		1
	.type		_ZN34_INTERNAL_3d12bac5_4_k_cu_86d11fe24cuda3std3__47nulloptE,@object
	.size		_ZN34_INTERNAL_3d12bac5_4_k_cu_86d11fe24cuda3std3__47nulloptE,(_ZN34_INTERNAL_3d12bac5_4_k_cu_86d11fe24cuda3std6ranges3__45__cpo8distanceE - _ZN34_INTERNAL_3d12bac5_4_k_cu_86d11fe24cuda3std3__47nulloptE)
_ZN34_INTERNAL_3d12bac5_4_k_cu_86d11fe24cuda3std3__47nulloptE:
	.zero		1
	.type		_ZN34_INTERNAL_3d12bac5_4_k_cu_86d11fe24cuda3std6ranges3__45__cpo8distanceE,@object
	.size		_ZN34_INTERNAL_3d12bac5_4_k_cu_86d11fe24cuda3std6ranges3__45__cpo8distanceE,(_ZN34_INTERNAL_3d12bac5_4_k_cu_86d11fe26thrust24THRUST_300001_SM_1000_NS12placeholders3_10E - _ZN34_INTERNAL_3d12bac5_4_k_cu_86d11fe24cuda3std6ranges3__45__cpo8distanceE)
_ZN34_INTERNAL_3d12bac5_4_k_cu_86d11fe24cuda3std6ranges3__45__cpo8distanceE:
	.zero		1
	.type		_ZN34_INTERNAL_3d12bac5_4_k_cu_86d11fe26thrust24THRUST_300001_SM_1000_NS12placeholders3_10E,@object
	.size		_ZN34_INTERNAL_3d12bac5_4_k_cu_86d11fe26thrust24THRUST_300001_SM_1000_NS12placeholders3_10E,(_ZN34_INTERNAL_3d12bac5_4_k_cu_86d11fe24cuda3std3__419piecewise_constructE - _ZN34_INTERNAL_3d12bac5_4_k_cu_86d11fe26thrust24THRUST_300001_SM_1000_NS12placeholders3_10E)
_ZN34_INTERNAL_3d12bac5_4_k_cu_86d11fe26thrust24THRUST_300001_SM_1000_NS12placeholders3_10E:
	.zero		1
	.type		_ZN34_INTERNAL_3d12bac5_4_k_cu_86d11fe24cuda3std3__419piecewise_constructE,@object
	.size		_ZN34_INTERNAL_3d12bac5_4_k_cu_86d11fe24cuda3std3__419piecewise_constructE,(_ZN34_INTERNAL_3d12bac5_4_k_cu_86d11fe24cuda3std6ranges3__45__cpo5cdataE - _ZN34_INTERNAL_3d12bac5_4_k_cu_86d11fe24cuda3std3__419piecewise_constructE)
_ZN34_INTERNAL_3d12bac5_4_k_cu_86d11fe24cuda3std3__419piecewise_constructE:
	.zero		1
	.type		_ZN34_INTERNAL_3d12bac5_4_k_cu_86d11fe24cuda3std6ranges3__45__cpo5cdataE,@object
	.size		_ZN34_INTERNAL_3d12bac5_4_k_cu_86d11fe24cuda3std6ranges3__45__cpo5cdataE,(_ZN34_INTERNAL_3d12bac5_4_k_cu_86d11fe26thrust24THRUST_300001_SM_1000_NS12placeholders2_2E - _ZN34_INTERNAL_3d12bac5_4_k_cu_86d11fe24cuda3std6ranges3__45__cpo5cdataE)
_ZN34_INTERNAL_3d12bac5_4_k_cu_86d11fe24cuda3std6ranges3__45__cpo5cdataE:
	.zero		1
	.type		_ZN34_INTERNAL_3d12bac5_4_k_cu_86d11fe26thrust24THRUST_300001_SM_1000_NS12placeholders2_2E,@object
	.size		_ZN34_INTERNAL_3d12bac5_4_k_cu_86d11fe26thrust24THRUST_300001_SM_1000_NS12placeholders2_2E,(_ZN34_INTERNAL_3d12bac5_4_k_cu_86d11fe24cuda3std3__45__cpo3endE - _ZN34_INTERNAL_3d12bac5_4_k_cu_86d11fe26thrust24THRUST_300001_SM_1000_NS12placeholders2_2E)
_ZN34_INTERNAL_3d12bac5_4_k_cu_86d11fe26thrust24THRUST_300001_SM_1000_NS12placeholders2_2E:
	.zero		1
	.type		_ZN34_INTERNAL_3d12bac5_4_k_cu_86d11fe24cuda3std3__45__cpo3endE,@object
	.size		_ZN34_INTERNAL_3d12bac5_4_k_cu_86d11fe24cuda3std3__45__cpo3endE,(_ZN34_INTERNAL_3d12bac5_4_k_cu_86d11fe24cuda3std6ranges3__45__cpo3endE - _ZN34_INTERNAL_3d12bac5_4_k_cu_86d11fe24cuda3std3__45__cpo3endE)
_ZN34_INTERNAL_3d12bac5_4_k_cu_86d11fe24cuda3std3__45__cpo3endE:
	.zero		1
	.type		_ZN34_INTERNAL_3d12bac5_4_k_cu_86d11fe24cuda3std6ranges3__45__cpo3endE,@object
	.size		_ZN34_INTERNAL_3d12bac5_4_k_cu_86d11fe24cuda3std6ranges3__45__cpo3endE,(_ZN34_INTERNAL_3d12bac5_4_k_cu_86d11fe26thrust24THRUST_300001_SM_1000_NS12placeholders2_6E - _ZN34_INTERNAL_3d12bac5_4_k_cu_86d11fe24cuda3std6ranges3__45__cpo3endE)
_ZN34_INTERNAL_3d12bac5_4_k_cu_86d11fe24cuda3std6ranges3__45__cpo3endE:
	.zero		1
	.type		_ZN34_INTERNAL_3d12bac5_4_k_cu_86d11fe26thrust24THRUST_300001_SM_1000_NS12placeholders2_6E,@object
	.size		_ZN34_INTERNAL_3d12bac5_4_k_cu_86d11fe26thrust24THRUST_300001_SM_1000_NS12placeholders2_6E,(_ZN34_INTERNAL_3d12bac5_4_k_cu_86d11fe24cuda3std3__45__cpo4rendE - _ZN34_INTERNAL_3d12bac5_4_k_cu_86d11fe26thrust24THRUST_300001_SM_1000_NS12placeholders2_6E)
_ZN34_INTERNAL_3d12bac5_4_k_cu_86d11fe26thrust24THRUST_300001_SM_1000_NS12placeholders2_6E:
	.zero		1
	.type		_ZN34_INTERNAL_3d12bac5_4_k_cu_86d11fe24cuda3std3__45__cpo4rendE,@object
	.size		_ZN34_INTERNAL_3d12bac5_4_k_cu_86d11fe24cuda3std3__45__cpo4rendE,(_ZN34_INTERNAL_3d12bac5_4_k_cu_86d11fe24cuda3std6ranges3__45__cpo9iter_swapE - _ZN34_INTERNAL_3d12bac5_4_k_cu_86d11fe24cuda3std3__45__cpo4rendE)
_ZN34_INTERNAL_3d12bac5_4_k_cu_86d11fe24cuda3std3__45__cpo4rendE:
	.zero		1
	.type		_ZN34_INTERNAL_3d12bac5_4_k_cu_86d11fe24cuda3std6ranges3__45__cpo9iter_swapE,@object
	.size		_ZN34_INTERNAL_3d12bac5_4_k_cu_86d11fe24cuda3std6ranges3__45__cpo9iter_swapE,(_ZN34_INTERNAL_3d12bac5_4_k_cu_86d11fe24cuda3std3__48unexpectE - _ZN34_INTERNAL_3d12bac5_4_k_cu_86d11fe24cuda3std6ranges3__45__cpo9iter_swapE)
_ZN34_INTERNAL_3d12bac5_4_k_cu_86d11fe24cuda3std6ranges3__45__cpo9iter_swapE:
	.zero		1
	.type		_ZN34_INTERNAL_3d12bac5_4_k_cu_86d11fe24cuda3std3__48unexpectE,@object
	.size		_ZN34_INTERNAL_3d12bac5_4_k_cu_86d11fe24cuda3std3__48unexpectE,(_ZN34_INTERNAL_3d12bac5_4_k_cu_86d11fe26thrust24THRUST_300001_SM_1000_NS8cuda_cub3parE - _ZN34_INTERNAL_3d12bac5_4_k_cu_86d11fe24cuda3std3__48unexpectE)
_ZN34_INTERNAL_3d12bac5_4_k_cu_86d11fe24cuda3std3__48unexpectE:
	.zero		1
	.type		_ZN34_INTERNAL_3d12bac5_4_k_cu_86d11fe26thrust24THRUST_300001_SM_1000_NS8cuda_cub3parE,@object
	.size		_ZN34_INTERNAL_3d12bac5_4_k_cu_86d11fe26thrust24THRUST_300001_SM_1000_NS8cuda_cub3parE,(_ZN34_INTERNAL_3d12bac5_4_k_cu_86d11fe26thrust24THRUST_300001_SM_1000_NS12placeholders2_4E - _ZN34_INTERNAL_3d12bac5_4_k_cu_86d11fe26thrust24THRUST_300001_SM_1000_NS8cuda_cub3parE)
_ZN34_INTERNAL_3d12bac5_4_k_cu_86d11fe26thrust24THRUST_300001_SM_1000_NS8cuda_cub3parE:
	.zero		1
	.type		_ZN34_INTERNAL_3d12bac5_4_k_cu_86d11fe26thrust24THRUST_300001_SM_1000_NS12placeholders2_4E,@object
	.size		_ZN34_INTERNAL_3d12bac5_4_k_cu_86d11fe26thrust24THRUST_300001_SM_1000_NS12placeholders2_4E,(_ZN34_INTERNAL_3d12bac5_4_k_cu_86d11fe24cuda3std3__45__cpo4cendE - _ZN34_INTERNAL_3d12bac5_4_k_cu_86d11fe26thrust24THRUST_300001_SM_1000_NS12placeholders2_4E)
_ZN34_INTERNAL_3d12bac5_4_k_cu_86d11fe26thrust24THRUST_300001_SM_1000_NS12placeholders2_4E:
	.zero		1
	.type		_ZN34_INTERNAL_3d12bac5_4_k_cu_86d11fe24cuda3std3__45__cpo4cendE,@object
	.size		_ZN34_INTERNAL_3d12bac5_4_k_cu_86d11fe24cuda3std3__45__cpo4cendE,(_ZN34_INTERNAL_3d12bac5_4_k_cu_86d11fe24cuda3std6ranges3__45__cpo4cendE - _ZN34_INTERNAL_3d12bac5_4_k_cu_86d11fe24cuda3std3__45__cpo4cendE)
_ZN34_INTERNAL_3d12bac5_4_k_cu_86d11fe24cuda3std3__45__cpo4cendE:
	.zero		1
	.type		_ZN34_INTERNAL_3d12bac5_4_k_cu_86d11fe24cuda3std6ranges3__45__cpo4cendE,@object
	.size		_ZN34_INTERNAL_3d12bac5_4_k_cu_86d11fe24cuda3std6ranges3__45__cpo4cendE,(_ZN34_INTERNAL_3d12bac5_4_k_cu_86d11fe24cuda3std3__420unreachable_sentinelE - _ZN34_INTERNAL_3d12bac5_4_k_cu_86d11fe24cuda3std6ranges3__45__cpo4cendE)
_ZN34_INTERNAL_3d12bac5_4_k_cu_86d11fe24cuda3std6ranges3__45__cpo4cendE:
	.zero		1
	.type		_ZN34_INTERNAL_3d12bac5_4_k_cu_86d11fe24cuda3std3__420unreachable_sentinelE,@object
	.size		_ZN34_INTERNAL_3d12bac5_4_k_cu_86d11fe24cuda3std3__420unreachable_sentinelE,(_ZN34_INTERNAL_3d12bac5_4_k_cu_86d11fe24cuda3std6ranges3__45__cpo5ssizeE - _ZN34_INTERNAL_3d12bac5_4_k_cu_86d11fe24cuda3std3__420unreachable_sentinelE)
_ZN34_INTERNAL_3d12bac5_4_k_cu_86d11fe24cuda3std3__420unreachable_sentinelE:
	.zero		1
	.type		_ZN34_INTERNAL_3d12bac5_4_k_cu_86d11fe24cuda3std6ranges3__45__cpo5ssizeE,@object
	.size		_ZN34_INTERNAL_3d12bac5_4_k_cu_86d11fe24cuda3std6ranges3__45__cpo5ssizeE,(_ZN34_INTERNAL_3d12bac5_4_k_cu_86d11fe26thrust24THRUST_300001_SM_1000_NS12placeholders2_8E - _ZN34_INTERNAL_3d12bac5_4_k_cu_86d11fe24cuda3std6ranges3__45__cpo5ssizeE)
_ZN34_INTERNAL_3d12bac5_4_k_cu_86d11fe24cuda3std6ranges3__45__cpo5ssizeE:
	.zero		1
	.type		_ZN34_INTERNAL_3d12bac5_4_k_cu_86d11fe26thrust24THRUST_300001_SM_1000_NS12placeholders2_8E,@object
	.size		_ZN34_INTERNAL_3d12bac5_4_k_cu_86d11fe26thrust24THRUST_300001_SM_1000_NS12placeholders2_8E,(_ZN34_INTERNAL_3d12bac5_4_k_cu_86d11fe24cuda3std3__45__cpo5crendE - _ZN34_INTERNAL_3d12bac5_4_k_cu_86d11fe26thrust24THRUST_300001_SM_1000_NS12placeholders2_8E)
_ZN34_INTERNAL_3d12bac5_4_k_cu_86d11fe26thrust24THRUST_300001_SM_1000_NS12placeholders2_8E:
	.zero		1
	.type		_ZN34_INTERNAL_3d12bac5_4_k_cu_86d11fe24cuda3std3__45__cpo5crendE,@object
	.size		_ZN34_INTERNAL_3d12bac5_4_k_cu_86d11fe24cuda3std3__45__cpo5crendE,(_ZN34_INTERNAL_3d12bac5_4_k_cu_86d11fe24cuda3std6ranges3__45__cpo4prevE - _ZN34_INTERNAL_3d12bac5_4_k_cu_86d11fe24cuda3std3__45__cpo5crendE)
_ZN34_INTERNAL_3d12bac5_4_k_cu_86d11fe24cuda3std3__45__cpo5crendE:
	.zero		1
	.type		_ZN34_INTERNAL_3d12bac5_4_k_cu_86d11fe24cuda3std6ranges3__45__cpo4prevE,@object
	.size		_ZN34_INTERNAL_3d12bac5_4_k_cu_86d11fe24cuda3std6ranges3__45__cpo4prevE,(_ZN34_INTERNAL_3d12bac5_4_k_cu_86d11fe24cuda3std6ranges3__45__cpo9iter_moveE - _ZN34_INTERNAL_3d12bac5_4_k_cu_86d11fe24cuda3std6ranges3__45__cpo4prevE)
_ZN34_INTERNAL_3d12bac5_4_k_cu_86d11fe24cuda3std6ranges3__45__cpo4prevE:
	.zero		1
	.type		_ZN34_INTERNAL_3d12bac5_4_k_cu_86d11fe24cuda3std6ranges3__45__cpo9iter_moveE,@object
	.size		_ZN34_INTERNAL_3d12bac5_4_k_cu_86d11fe24cuda3std6ranges3__45__cpo9iter_moveE,(_ZN34_INTERNAL_3d12bac5_4_k_cu_86d11fe26thrust24THRUST_300001_SM_1000_NS6system6detail10sequential3seqE - _ZN34_INTERNAL_3d12bac5_4_k_cu_86d11fe24cuda3std6ranges3__45__cpo9iter_moveE)
_ZN34_INTERNAL_3d12bac5_4_k_cu_86d11fe24cuda3std6ranges3__45__cpo9iter_moveE:
	.zero		1
	.type		_ZN34_INTERNAL_3d12bac5_4_k_cu_86d11fe26thrust24THRUST_300001_SM_1000_NS6system6detail10sequential3seqE,@object
	.size		_ZN34_INTERNAL_3d12bac5_4_k_cu_86d11fe26thrust24THRUST_300001_SM_1000_NS6system6detail10sequential3seqE,(.L_31 - _ZN34_INTERNAL_3d12bac5_4_k_cu_86d11fe26thrust24THRUST_300001_SM_1000_NS6system6detail10sequential3seqE)
_ZN34_INTERNAL_3d12bac5_4_k_cu_86d11fe26thrust24THRUST_300001_SM_1000_NS6system6detail10sequential3seqE:
	.zero		1
.L_31:


//--------------------- .nv.constant0._ZN3cub18CUB_300001_SM_10006detail8for_each13static_kernelINS2_12policy_hub_t12policy_500_tEmN6thrust24THRUST_300001_SM_1000_NS8cuda_cub20__uninitialized_fill7functorINS7_10device_ptrIdEEdEEEEvT0_T1_ --------------------------
	.section	.nv.constant0._ZN3cub18CUB_300001_SM_10006detail8for_each13static_kernelINS2_12policy_hub_t12policy_500_tEmN6thrust24THRUST_300001_SM_1000_NS8cuda_cub20__uninitialized_fill7functorINS7_10device_ptrIdEEdEEEEvT0_T1_,"a",@progbits
	.sectionflags	@""
	.align	4
.nv.constant0._ZN3cub18CUB_300001_SM_10006detail8for_each13static_kernelINS2_12policy_hub_t12policy_500_tEmN6thrust24THRUST_300001_SM_1000_NS8cuda_cub20__uninitialized_fill7functorINS7_10device_ptrIdEEdEEEEvT0_T1_:
	.zero		920


//--------------------- .nv.constant0._ZN3cub18CUB_300001_SM_10006detail11EmptyKernelIvEEvv --------------------------
	.section	.nv.constant0._ZN3cub18CUB_300001_SM_10006detail11EmptyKernelIvEEvv,"a",@progbits
	.sectionflags	@""
	.align	4
.nv.constant0._ZN3cub18CUB_300001_SM_10006detail11EmptyKernelIvEEvv:
	.zero		896


//--------------------- .nv.constant0._Z14isnan_indirectPd --------------------------
	.section	.nv.constant0._Z14isnan_indirectPd,"a",@progbits
	.sectionflags	@""
	.align	4
.nv.constant0._Z14isnan_indirectPd:
	.zero		904


//--------------------- .nv.constant0._Z12isnan_directPd --------------------------
	.section	.nv.constant0._Z12isnan_directPd,"a",@progbits
	.sectionflags	@""
	.align	4
.nv.constant0._Z12isnan_directPd:
	.zero		904


//--------------------- SYMBOLS --------------------------

	.type		.nv.reservedSmem.offset0,@object
	.size		.nv.reservedSmem.offset0,0x4
